//
// Generated by NVIDIA NVVM Compiler
//
// Compiler Build ID: CL-36424714
// Cuda compilation tools, release 13.0, V13.0.88
// Based on NVVM 20.0.0
//

.version 9.0
.target sm_100
.address_size 64

	// .globl	_Z3addPiS_S_

.visible .entry _Z3addPiS_S_(
	.param .u64 .ptr .align 1 _Z3addPiS_S__param_0,
	.param .u64 .ptr .align 1 _Z3addPiS_S__param_1,
	.param .u64 .ptr .align 1 _Z3addPiS_S__param_2
)
{
	.reg .pred 	%p<2>;
	.reg .b32 	%r<8>;
	.reg .b64 	%rd<11>;

	ld.param.u64 	%rd1, [_Z3addPiS_S__param_0];
	ld.param.u64 	%rd2, [_Z3addPiS_S__param_1];
	ld.param.u64 	%rd3, [_Z3addPiS_S__param_2];
	mov.u32 	%r2, %tid.x;
	mov.u32 	%r3, %ctaid.x;
	mov.u32 	%r4, %ntid.x;
	mad.lo.s32 	%r1, %r3, %r4, %r2;
	setp.gt.s32 	%p1, %r1, 999;
	@%p1 bra 	$L__BB0_2;
	cvta.to.global.u64 	%rd4, %rd1;
	cvta.to.global.u64 	%rd5, %rd2;
	cvta.to.global.u64 	%rd6, %rd3;
	mul.wide.s32 	%rd7, %r1, 4;
	add.s64 	%rd8, %rd4, %rd7;
	ld.global.u32 	%r5, [%rd8];
	add.s64 	%rd9, %rd5, %rd7;
	ld.global.u32 	%r6, [%rd9];
	add.s32 	%r7, %r6, %r5;
	add.s64 	%rd10, %rd6, %rd7;
	st.global.u32 	[%rd10], %r7;
$L__BB0_2:
	ret;

}


// ===== COMPILED SASS (sm_100) =====

	.target	sm_100

	.elftype	@"ET_EXEC"


//--------------------- .note.nv.tkinfo           --------------------------
	.section	.note.nv.tkinfo,"",@"SHT_NOTE"
	.sectionflags	@"SHF_NOTE_NV_TKINFO"
	.tkinfo
        /*0018*/ 	.word	0x00000002
        /*0030*/ 	.string	""
        /*0030*/ 	.string	"ptxas"
        /*0030*/ 	.string	"Cuda compilation tools, release 13.0, V13.0.88"
        /*0030*/ 	.string	"Build cuda_13.0.r13.0/compiler.36424714_0"
        /*0030*/ 	.string	"-arch sm_100 -m 64 "



//--------------------- .note.nv.cuinfo           --------------------------
	.section	.note.nv.cuinfo,"",@"SHT_NOTE"
	.sectionflags	@"SHF_NOTE_NV_CUINFO"
        /*0018*/ 	.short	0x0002
        /*001a*/ 	.short	0x0064
        /*001c*/ 	.short	0x0082
	.zero		2


//--------------------- .nv.info                  --------------------------
	.section	.nv.info,"",@"SHT_CUDA_INFO"
	.align	4


	//----- nvinfo : EIATTR_REGCOUNT
	.align		4
        /*0000*/ 	.byte	0x04, 0x2f
        /*0002*/ 	.short	(.L_1 - .L_0)
	.align		4
.L_0:
        /*0004*/ 	.word	index@(_Z3addPiS_S_)
        /*0008*/ 	.word	0x0000000c


	//----- nvinfo : EIATTR_FRAME_SIZE
	.align		4
.L_1:
        /*000c*/ 	.byte	0x04, 0x11
        /*000e*/ 	.short	(.L_3 - .L_2)
	.align		4
.L_2:
        /*0010*/ 	.word	index@(_Z3addPiS_S_)
        /*0014*/ 	.word	0x00000000


	//----- nvinfo : EIATTR_MIN_STACK_SIZE
	.align		4
.L_3:
        /*0018*/ 	.byte	0x04, 0x12
        /*001a*/ 	.short	(.L_5 - .L_4)
	.align		4
.L_4:
        /*001c*/ 	.word	index@(_Z3addPiS_S_)
        /*0020*/ 	.word	0x00000000
.L_5:


//--------------------- .nv.compat                --------------------------
	.section	.nv.compat,"",@"SHT_CUDA_COMPAT_INFO"
	.align	4
        /*0000*/ 	.byte	0x02, 0x09, 0x00, 0x00, 0x02, 0x02, 0x01, 0x00, 0x02, 0x05, 0x05, 0x00, 0x03, 0x07, 0x01, 0x01
        /*0010*/ 	.byte	0x02, 0x03, 0x00, 0x00, 0x02, 0x06, 0x01, 0x00, 0x04, 0x0b, 0x08, 0x00, 0x09, 0x00, 0x00, 0x00
        /*0020*/ 	.byte	0x00, 0x00, 0x00, 0x00


//--------------------- .nv.info._Z3addPiS_S_     --------------------------
	.section	.nv.info._Z3addPiS_S_,"",@"SHT_CUDA_INFO"
	.sectionflags	@""
	.align	4


	//----- nvinfo : EIATTR_CUDA_API_VERSION
	.align		4
        /*0000*/ 	.byte	0x04, 0x37
        /*0002*/ 	.short	(.L_7 - .L_6)
.L_6:
        /*0004*/ 	.word	0x00000082


	//----- nvinfo : EIATTR_KPARAM_INFO
	.align		4
.L_7:
        /*0008*/ 	.byte	0x04, 0x17
        /*000a*/ 	.short	(.L_9 - .L_8)
.L_8:
        /*000c*/ 	.word	0x00000000
        /*0010*/ 	.short	0x0002
        /*0012*/ 	.short	0x0010
        /*0014*/ 	.byte	0x00, 0xf5, 0x21, 0x00


	//----- nvinfo : EIATTR_KPARAM_INFO
	.align		4
.L_9:
        /*0018*/ 	.byte	0x04, 0x17
        /*001a*/ 	.short	(.L_11 - .L_10)
.L_10:
        /*001c*/ 	.word	0x00000000
        /*0020*/ 	.short	0x0001
        /*0022*/ 	.short	0x0008
        /*0024*/ 	.byte	0x00, 0xf5, 0x21, 0x00


	//----- nvinfo : EIATTR_KPARAM_INFO
	.align		4
.L_11:
        /*0028*/ 	.byte	0x04, 0x17
        /*002a*/ 	.short	(.L_13 - .L_12)
.L_12:
        /*002c*/ 	.word	0x00000000
        /*0030*/ 	.short	0x0000
        /*0032*/ 	.short	0x0000
        /*0034*/ 	.byte	0x00, 0xf5, 0x21, 0x00


	//----- nvinfo : EIATTR_SPARSE_MMA_MASK
	.align		4
.L_13:
        /*0038*/ 	.byte	0x03, 0x50
        /*003a*/ 	.short	0x0000


	//----- nvinfo : EIATTR_MAXREG_COUNT
	.align		4
        /*003c*/ 	.byte	0x03, 0x1b
        /*003e*/ 	.short	0x00ff


	//----- nvinfo : EIATTR_MERCURY_ISA_VERSION
	.align		4
        /*0040*/ 	.byte	0x03, 0x5f
        /*0042*/ 	.short	0x0101


	//----- nvinfo : EIATTR_VRC_CTA_INIT_COUNT
	.align		4
        /*0044*/ 	.byte	0x02, 0x4a
	.zero		1
	.zero		1


	//----- nvinfo : EIATTR_EXIT_INSTR_OFFSETS
	.align		4
        /*0048*/ 	.byte	0x04, 0x1c
        /*004a*/ 	.short	(.L_15 - .L_14)


	//   ....[0]....
.L_14:
        /*004c*/ 	.word	0x00000060


	//   ....[1]....
        /*0050*/ 	.word	0x00000120


	//----- nvinfo : EIATTR_CBANK_PARAM_SIZE
	.align		4
.L_15:
        /*0054*/ 	.byte	0x03, 0x19
        /*0056*/ 	.short	0x0018


	//----- nvinfo : EIATTR_PARAM_CBANK
	.align		4
        /*0058*/ 	.byte	0x04, 0x0a
        /*005a*/ 	.short	(.L_17 - .L_16)
	.align		4
.L_16:
        /*005c*/ 	.word	index@(.nv.constant0._Z3addPiS_S_)
        /*0060*/ 	.short	0x0380
        /*0062*/ 	.short	0x0018


	//----- nvinfo : EIATTR_SW_WAR
	.align		4
.L_17:
        /*0064*/ 	.byte	0x04, 0x36
        /*0066*/ 	.short	(.L_19 - .L_18)
.L_18:
        /*0068*/ 	.word	0x00000008
.L_19:


//--------------------- .nv.callgraph             --------------------------
	.section	.nv.callgraph,"",@"SHT_CUDA_CALLGRAPH"
	.align	4
	.sectionentsize	8
	.align		4
        /*0000*/ 	.word	0x00000000
	.align		4
        /*0004*/ 	.word	0xffffffff
	.align		4
        /*0008*/ 	.word	0x00000000
	.align		4
        /*000c*/ 	.word	0xfffffffe
	.align		4
        /*0010*/ 	.word	0x00000000
	.align		4
        /*0014*/ 	.word	0xfffffffd
	.align		4
        /*0018*/ 	.word	0x00000000
	.align		4
        /*001c*/ 	.word	0xfffffffc


//--------------------- .text._Z3addPiS_S_        --------------------------
	.section	.text._Z3addPiS_S_,"ax",@progbits
	.align	128
        .global         _Z3addPiS_S_
        .type           _Z3addPiS_S_,@function
        .size           _Z3addPiS_S_,(.L_x_1 - _Z3addPiS_S_)
        .other          _Z3addPiS_S_,@"STO_CUDA_ENTRY STV_DEFAULT"
_Z3addPiS_S_:
.text._Z3addPiS_S_:
[----:B------:R-:W-:Y:S01]  /*0000*/  LDC R1, c[0x0][0x37c] ;  /* 0x0000df00ff017b82 */ /* 0x000fe20000000800 */
[----:B------:R-:W0:Y:S07]  /*0010*/  S2R R9, SR_TID.X ;  /* 0x0000000000097919 */ /* 0x000e2e0000002100 */
[----:B------:R-:W0:Y:S08]  /*0020*/  S2UR UR4, SR_CTAID.X ;  /* 0x00000000000479c3 */ /* 0x000e300000002500 */
[----:B------:R-:W0:Y:S02]  /*0030*/  LDC R0, c[0x0][0x360] ;  /* 0x0000d800ff007b82 */ /* 0x000e240000000800 */
[----:B0-----:R-:W-:-:S05]  /*0040*/  IMAD R9, R0, UR4, R9 ;  /* 0x0000000400097c24 */ /* 0x001fca000f8e0209 */
[----:B------:R-:W-:-:S13]  /*0050*/  ISETP.GT.AND P0, PT, R9, 0x3e7, PT ;  /* 0x000003e70900780c */ /* 0x000fda0003f04270 */
[----:B------:R-:W-:Y:S05]  /*0060*/  @P0 EXIT ;  /* 0x000000000000094d */ /* 0x000fea0003800000 */
[----:B------:R-:W0:Y:S01]  /*0070*/  LDC.64 R2, c[0x0][0x380] ;  /* 0x0000e000ff027b82 */ /* 0x000e220000000a00 */
[----:B------:R-:W1:Y:S07]  /*0080*/  LDCU.64 UR4, c[0x0][0x358] ;  /* 0x00006b00ff0477ac */ /* 0x000e6e0008000a00 */
[----:B------:R-:W2:Y:S08]  /*0090*/  LDC.64 R4, c[0x0][0x388] ;  /* 0x0000e200ff047b82 */ /* 0x000eb00000000a00 */
[----:B------:R-:W3:Y:S01]  /*00a0*/  LDC.64 R6, c[0x0][0x390] ;  /* 0x0000e400ff067b82 */ /* 0x000ee20000000a00 */
[----:B0-----:R-:W-:-:S06]  /*00b0*/  IMAD.WIDE R2, R9, 0x4, R2 ;  /* 0x0000000409027825 */ /* 0x001fcc00078e0202 */
[----:B-1----:R-:W4:Y:S01]  /*00c0*/  LDG.E R2, desc[UR4][R2.64] ;  /* 0x0000000402027981 */ /* 0x002f22000c1e1900 */
[----:B--2---:R-:W-:-:S06]  /*00d0*/  IMAD.WIDE R4, R9, 0x4, R4 ;  /* 0x0000000409047825 */ /* 0x004fcc00078e0204 */
[----:B------:R-:W4:Y:S01]  /*00e0*/  LDG.E R5, desc[UR4][R4.64] ;  /* 0x0000000404057981 */ /* 0x000f22000c1e1900 */
[----:B---3--:R-:W-:Y:S01]  /*00f0*/  IMAD.WIDE R6, R9, 0x4, R6 ;  /* 0x0000000409067825 */ /* 0x008fe200078e0206 */
[----:B----4-:R-:W-:-:S05]  /*0100*/  IADD3 R9, PT, PT, R2, R5, RZ ;  /* 0x0000000502097210 */ /* 0x010fca0007ffe0ff */
[----:B------:R-:W-:Y:S01]  /*0110*/  STG.E desc[UR4][R6.64], R9 ;  /* 0x0000000906007986 */ /* 0x000fe2000c101904 */
[----:B------:R-:W-:Y:S05]  /*0120*/  EXIT ;  /* 0x000000000000794d */ /* 0x000fea0003800000 */
.L_x_0:
[----:B------:R-:W-:-:S00]  /*0130*/  BRA `(.L_x_0) ;  /* 0xfffffffc00fc7947 */ /* 0x000fc0000383ffff */
[----:B------:R-:W-:-:S00]  /*0140*/  NOP ;  /* 0x0000000000007918 */ /* 0x000fc00000000000 */
        /* <DEDUP_REMOVED lines=11> */
.L_x_1:


//--------------------- .nv.shared.reserved.0     --------------------------
	.section	.nv.shared.reserved.0,"aw",@nobits
	.weak		__nv_reservedSMEM_offset_0_alias
	.size		__nv_reservedSMEM_offset_0_alias, 0, 64
	.other		__nv_reservedSMEM_offset_0_alias,@"STO_CUDA_RESERVED_SHARED STV_DEFAULT"
__nv_reservedSMEM_offset_0_alias:
	.zero		0
	.zero		64


//--------------------- .nv.constant0._Z3addPiS_S_ --------------------------
	.section	.nv.constant0._Z3addPiS_S_,"a",@progbits
	.sectionflags	@""
	.align	4
.nv.constant0._Z3addPiS_S_:
	.zero		920


//--------------------- SYMBOLS --------------------------

	.type		.nv.reservedSmem.offset0,@object
	.size		.nv.reservedSmem.offset0,0x4
